//
// Generated by NVIDIA NVVM Compiler
//
// Compiler Build ID: CL-36424714
// Cuda compilation tools, release 13.0, V13.0.88
// Based on NVVM 20.0.0
//

.version 9.0
.target sm_100
.address_size 64

	// .globl	_Z6matmulPKfS0_Pfiii

.visible .entry _Z6matmulPKfS0_Pfiii(
	.param .u64 .ptr .align 1 _Z6matmulPKfS0_Pfiii_param_0,
	.param .u64 .ptr .align 1 _Z6matmulPKfS0_Pfiii_param_1,
	.param .u64 .ptr .align 1 _Z6matmulPKfS0_Pfiii_param_2,
	.param .u32 _Z6matmulPKfS0_Pfiii_param_3,
	.param .u32 _Z6matmulPKfS0_Pfiii_param_4,
	.param .u32 _Z6matmulPKfS0_Pfiii_param_5
)
{
	.reg .pred 	%p<13>;
	.reg .b32 	%r<41>;
	.reg .b32 	%f<68>;
	.reg .b64 	%rd<53>;

	ld.param.u64 	%rd7, [_Z6matmulPKfS0_Pfiii_param_0];
	ld.param.u64 	%rd8, [_Z6matmulPKfS0_Pfiii_param_1];
	ld.param.u64 	%rd6, [_Z6matmulPKfS0_Pfiii_param_2];
	ld.param.u32 	%r20, [_Z6matmulPKfS0_Pfiii_param_3];
	ld.param.u32 	%r18, [_Z6matmulPKfS0_Pfiii_param_4];
	ld.param.u32 	%r19, [_Z6matmulPKfS0_Pfiii_param_5];
	cvta.to.global.u64 	%rd1, %rd8;
	cvta.to.global.u64 	%rd2, %rd7;
	mov.u32 	%r21, %ctaid.y;
	mov.u32 	%r22, %ntid.y;
	mov.u32 	%r23, %tid.y;
	mad.lo.s32 	%r1, %r21, %r22, %r23;
	mov.u32 	%r24, %ctaid.x;
	mov.u32 	%r25, %ntid.x;
	mov.u32 	%r26, %tid.x;
	mad.lo.s32 	%r2, %r24, %r25, %r26;
	setp.ge.s32 	%p1, %r1, %r20;
	setp.ge.s32 	%p2, %r2, %r18;
	or.pred  	%p3, %p1, %p2;
	@%p3 bra 	$L__BB0_14;
	setp.lt.s32 	%p4, %r19, 1;
	mov.f32 	%f67, 0f00000000;
	@%p4 bra 	$L__BB0_13;
	mul.lo.s32 	%r3, %r19, %r1;
	and.b32  	%r4, %r19, 7;
	setp.lt.u32 	%p5, %r19, 8;
	mov.f32 	%f67, 0f00000000;
	mov.b32 	%r39, 0;
	@%p5 bra 	$L__BB0_5;
	and.b32  	%r39, %r19, 2147483640;
	neg.s32 	%r37, %r39;
	shl.b32 	%r7, %r18, 3;
	mul.wide.u32 	%rd9, %r3, 4;
	add.s64 	%rd10, %rd9, %rd2;
	add.s64 	%rd52, %rd10, 16;
	mov.f32 	%f67, 0f00000000;
	mul.wide.s32 	%rd13, %r18, 4;
	mov.u32 	%r36, %r2;
$L__BB0_4:
	.pragma "nounroll";
	ld.global.f32 	%f17, [%rd52+-16];
	mul.wide.s32 	%rd11, %r36, 4;
	add.s64 	%rd12, %rd1, %rd11;
	ld.global.f32 	%f18, [%rd12];
	fma.rn.f32 	%f19, %f17, %f18, %f67;
	ld.global.f32 	%f20, [%rd52+-12];
	add.s64 	%rd14, %rd12, %rd13;
	ld.global.f32 	%f21, [%rd14];
	fma.rn.f32 	%f22, %f20, %f21, %f19;
	ld.global.f32 	%f23, [%rd52+-8];
	add.s64 	%rd15, %rd14, %rd13;
	ld.global.f32 	%f24, [%rd15];
	fma.rn.f32 	%f25, %f23, %f24, %f22;
	ld.global.f32 	%f26, [%rd52+-4];
	add.s64 	%rd16, %rd15, %rd13;
	ld.global.f32 	%f27, [%rd16];
	fma.rn.f32 	%f28, %f26, %f27, %f25;
	ld.global.f32 	%f29, [%rd52];
	add.s64 	%rd17, %rd16, %rd13;
	ld.global.f32 	%f30, [%rd17];
	fma.rn.f32 	%f31, %f29, %f30, %f28;
	ld.global.f32 	%f32, [%rd52+4];
	add.s64 	%rd18, %rd17, %rd13;
	ld.global.f32 	%f33, [%rd18];
	fma.rn.f32 	%f34, %f32, %f33, %f31;
	ld.global.f32 	%f35, [%rd52+8];
	add.s64 	%rd19, %rd18, %rd13;
	ld.global.f32 	%f36, [%rd19];
	fma.rn.f32 	%f37, %f35, %f36, %f34;
	ld.global.f32 	%f38, [%rd52+12];
	add.s64 	%rd20, %rd19, %rd13;
	ld.global.f32 	%f39, [%rd20];
	fma.rn.f32 	%f67, %f38, %f39, %f37;
	add.s32 	%r37, %r37, 8;
	add.s32 	%r36, %r36, %r7;
	add.s64 	%rd52, %rd52, 32;
	setp.ne.s32 	%p6, %r37, 0;
	@%p6 bra 	$L__BB0_4;
$L__BB0_5:
	setp.eq.s32 	%p7, %r4, 0;
	@%p7 bra 	$L__BB0_13;
	and.b32  	%r13, %r19, 3;
	setp.lt.u32 	%p8, %r4, 4;
	@%p8 bra 	$L__BB0_8;
	add.s32 	%r28, %r39, %r3;
	mul.wide.u32 	%rd21, %r28, 4;
	add.s64 	%rd22, %rd2, %rd21;
	ld.global.f32 	%f41, [%rd22];
	mad.lo.s32 	%r29, %r39, %r18, %r2;
	mul.wide.s32 	%rd23, %r29, 4;
	add.s64 	%rd24, %rd1, %rd23;
	ld.global.f32 	%f42, [%rd24];
	fma.rn.f32 	%f43, %f41, %f42, %f67;
	cvt.u64.u32 	%rd25, %r3;
	cvt.u64.u32 	%rd26, %r39;
	add.s64 	%rd27, %rd26, %rd25;
	shl.b64 	%rd28, %rd27, 2;
	add.s64 	%rd29, %rd2, %rd28;
	ld.global.f32 	%f44, [%rd29+4];
	mul.wide.s32 	%rd30, %r18, 4;
	add.s64 	%rd31, %rd24, %rd30;
	ld.global.f32 	%f45, [%rd31];
	fma.rn.f32 	%f46, %f44, %f45, %f43;
	ld.global.f32 	%f47, [%rd29+8];
	add.s64 	%rd32, %rd31, %rd30;
	ld.global.f32 	%f48, [%rd32];
	fma.rn.f32 	%f49, %f47, %f48, %f46;
	ld.global.f32 	%f50, [%rd29+12];
	add.s64 	%rd33, %rd32, %rd30;
	ld.global.f32 	%f51, [%rd33];
	fma.rn.f32 	%f67, %f50, %f51, %f49;
	add.s32 	%r39, %r39, 4;
$L__BB0_8:
	setp.eq.s32 	%p9, %r13, 0;
	@%p9 bra 	$L__BB0_13;
	setp.eq.s32 	%p10, %r13, 1;
	@%p10 bra 	$L__BB0_11;
	add.s32 	%r30, %r39, %r3;
	mul.wide.u32 	%rd34, %r30, 4;
	add.s64 	%rd35, %rd2, %rd34;
	ld.global.f32 	%f53, [%rd35];
	mad.lo.s32 	%r31, %r39, %r18, %r2;
	mul.wide.s32 	%rd36, %r31, 4;
	add.s64 	%rd37, %rd1, %rd36;
	ld.global.f32 	%f54, [%rd37];
	fma.rn.f32 	%f55, %f53, %f54, %f67;
	cvt.u64.u32 	%rd38, %r3;
	cvt.u64.u32 	%rd39, %r39;
	add.s64 	%rd40, %rd39, %rd38;
	shl.b64 	%rd41, %rd40, 2;
	add.s64 	%rd42, %rd2, %rd41;
	ld.global.f32 	%f56, [%rd42+4];
	mul.wide.s32 	%rd43, %r18, 4;
	add.s64 	%rd44, %rd37, %rd43;
	ld.global.f32 	%f57, [%rd44];
	fma.rn.f32 	%f67, %f56, %f57, %f55;
	add.s32 	%r39, %r39, 2;
$L__BB0_11:
	and.b32  	%r32, %r19, 1;
	setp.eq.b32 	%p11, %r32, 1;
	not.pred 	%p12, %p11;
	@%p12 bra 	$L__BB0_13;
	add.s32 	%r33, %r39, %r3;
	mul.wide.u32 	%rd45, %r33, 4;
	add.s64 	%rd46, %rd2, %rd45;
	ld.global.f32 	%f58, [%rd46];
	mad.lo.s32 	%r34, %r39, %r18, %r2;
	mul.wide.s32 	%rd47, %r34, 4;
	add.s64 	%rd48, %rd1, %rd47;
	ld.global.f32 	%f59, [%rd48];
	fma.rn.f32 	%f67, %f58, %f59, %f67;
$L__BB0_13:
	mad.lo.s32 	%r35, %r18, %r1, %r2;
	cvta.to.global.u64 	%rd49, %rd6;
	mul.wide.s32 	%rd50, %r35, 4;
	add.s64 	%rd51, %rd49, %rd50;
	st.global.f32 	[%rd51], %f67;
$L__BB0_14:
	ret;

}


// ===== COMPILED SASS (sm_100) =====

	.target	sm_100

	.elftype	@"ET_EXEC"


//--------------------- .note.nv.tkinfo           --------------------------
	.section	.note.nv.tkinfo,"",@"SHT_NOTE"
	.sectionflags	@"SHF_NOTE_NV_TKINFO"
	.tkinfo
        /*0018*/ 	.word	0x00000002
        /*0030*/ 	.string	""
        /*0030*/ 	.string	"ptxas"
        /*0030*/ 	.string	"Cuda compilation tools, release 13.0, V13.0.88"
        /*0030*/ 	.string	"Build cuda_13.0.r13.0/compiler.36424714_0"
        /*0030*/ 	.string	"-arch sm_100 -m 64 "



//--------------------- .note.nv.cuinfo           --------------------------
	.section	.note.nv.cuinfo,"",@"SHT_NOTE"
	.sectionflags	@"SHF_NOTE_NV_CUINFO"
        /*0018*/ 	.short	0x0002
        /*001a*/ 	.short	0x0064
        /*001c*/ 	.short	0x0082
	.zero		2


//--------------------- .nv.info                  --------------------------
	.section	.nv.info,"",@"SHT_CUDA_INFO"
	.align	4


	//----- nvinfo : EIATTR_REGCOUNT
	.align		4
        /*0000*/ 	.byte	0x04, 0x2f
        /*0002*/ 	.short	(.L_1 - .L_0)
	.align		4
.L_0:
        /*0004*/ 	.word	index@(_Z6matmulPKfS0_Pfiii)
        /*0008*/ 	.word	0x00000020


	//----- nvinfo : EIATTR_FRAME_SIZE
	.align		4
.L_1:
        /*000c*/ 	.byte	0x04, 0x11
        /*000e*/ 	.short	(.L_3 - .L_2)
	.align		4
.L_2:
        /*0010*/ 	.word	index@(_Z6matmulPKfS0_Pfiii)
        /*0014*/ 	.word	0x00000000


	//----- nvinfo : EIATTR_MIN_STACK_SIZE
	.align		4
.L_3:
        /*0018*/ 	.byte	0x04, 0x12
        /*001a*/ 	.short	(.L_5 - .L_4)
	.align		4
.L_4:
        /*001c*/ 	.word	index@(_Z6matmulPKfS0_Pfiii)
        /*0020*/ 	.word	0x00000000
.L_5:


//--------------------- .nv.compat                --------------------------
	.section	.nv.compat,"",@"SHT_CUDA_COMPAT_INFO"
	.align	4
        /*0000*/ 	.byte	0x02, 0x09, 0x00, 0x00, 0x02, 0x02, 0x01, 0x00, 0x02, 0x05, 0x05, 0x00, 0x03, 0x07, 0x01, 0x01
        /*0010*/ 	.byte	0x02, 0x03, 0x00, 0x00, 0x02, 0x06, 0x01, 0x00, 0x04, 0x0b, 0x08, 0x00, 0x09, 0x00, 0x00, 0x00
        /*0020*/ 	.byte	0x00, 0x00, 0x00, 0x00


//--------------------- .nv.info._Z6matmulPKfS0_Pfiii --------------------------
	.section	.nv.info._Z6matmulPKfS0_Pfiii,"",@"SHT_CUDA_INFO"
	.sectionflags	@""
	.align	4


	//----- nvinfo : EIATTR_CUDA_API_VERSION
	.align		4
        /*0000*/ 	.byte	0x04, 0x37
        /*0002*/ 	.short	(.L_7 - .L_6)
.L_6:
        /*0004*/ 	.word	0x00000082


	//----- nvinfo : EIATTR_KPARAM_INFO
	.align		4
.L_7:
        /*0008*/ 	.byte	0x04, 0x17
        /*000a*/ 	.short	(.L_9 - .L_8)
.L_8:
        /*000c*/ 	.word	0x00000000
        /*0010*/ 	.short	0x0005
        /*0012*/ 	.short	0x0020
        /*0014*/ 	.byte	0x00, 0xf0, 0x11, 0x00


	//----- nvinfo : EIATTR_KPARAM_INFO
	.align		4
.L_9:
        /*0018*/ 	.byte	0x04, 0x17
        /*001a*/ 	.short	(.L_11 - .L_10)
.L_10:
        /*001c*/ 	.word	0x00000000
        /*0020*/ 	.short	0x0004
        /*0022*/ 	.short	0x001c
        /*0024*/ 	.byte	0x00, 0xf0, 0x11, 0x00


	//----- nvinfo : EIATTR_KPARAM_INFO
	.align		4
.L_11:
        /*0028*/ 	.byte	0x04, 0x17
        /*002a*/ 	.short	(.L_13 - .L_12)
.L_12:
        /*002c*/ 	.word	0x00000000
        /*0030*/ 	.short	0x0003
        /*0032*/ 	.short	0x0018
        /*0034*/ 	.byte	0x00, 0xf0, 0x11, 0x00


	//----- nvinfo : EIATTR_KPARAM_INFO
	.align		4
.L_13:
        /*0038*/ 	.byte	0x04, 0x17
        /*003a*/ 	.short	(.L_15 - .L_14)
.L_14:
        /*003c*/ 	.word	0x00000000
        /*0040*/ 	.short	0x0002
        /*0042*/ 	.short	0x0010
        /*0044*/ 	.byte	0x00, 0xf5, 0x21, 0x00


	//----- nvinfo : EIATTR_KPARAM_INFO
	.align		4
.L_15:
        /*0048*/ 	.byte	0x04, 0x17
        /*004a*/ 	.short	(.L_17 - .L_16)
.L_16:
        /*004c*/ 	.word	0x00000000
        /*0050*/ 	.short	0x0001
        /*0052*/ 	.short	0x0008
        /*0054*/ 	.byte	0x00, 0xf5, 0x21, 0x00


	//----- nvinfo : EIATTR_KPARAM_INFO
	.align		4
.L_17:
        /*0058*/ 	.byte	0x04, 0x17
        /*005a*/ 	.short	(.L_19 - .L_18)
.L_18:
        /*005c*/ 	.word	0x00000000
        /*0060*/ 	.short	0x0000
        /*0062*/ 	.short	0x0000
        /*0064*/ 	.byte	0x00, 0xf5, 0x21, 0x00


	//----- nvinfo : EIATTR_SPARSE_MMA_MASK
	.align		4
.L_19:
        /*0068*/ 	.byte	0x03, 0x50
        /*006a*/ 	.short	0x0000


	//----- nvinfo : EIATTR_MAXREG_COUNT
	.align		4
        /*006c*/ 	.byte	0x03, 0x1b
        /*006e*/ 	.short	0x00ff


	//----- nvinfo : EIATTR_MERCURY_ISA_VERSION
	.align		4
        /*0070*/ 	.byte	0x03, 0x5f
        /*0072*/ 	.short	0x0101


	//----- nvinfo : EIATTR_VRC_CTA_INIT_COUNT
	.align		4
        /*0074*/ 	.byte	0x02, 0x4a
	.zero		1
	.zero		1


	//----- nvinfo : EIATTR_EXIT_INSTR_OFFSETS
	.align		4
        /*0078*/ 	.byte	0x04, 0x1c
        /*007a*/ 	.short	(.L_21 - .L_20)


	//   ....[0]....
.L_20:
        /*007c*/ 	.word	0x000000c0


	//   ....[1]....
        /*0080*/ 	.word	0x000008e0


	//----- nvinfo : EIATTR_CBANK_PARAM_SIZE
	.align		4
.L_21:
        /*0084*/ 	.byte	0x03, 0x19
        /*0086*/ 	.short	0x0024


	//----- nvinfo : EIATTR_PARAM_CBANK
	.align		4
        /*0088*/ 	.byte	0x04, 0x0a
        /*008a*/ 	.short	(.L_23 - .L_22)
	.align		4
.L_22:
        /*008c*/ 	.word	index@(.nv.constant0._Z6matmulPKfS0_Pfiii)
        /*0090*/ 	.short	0x0380
        /*0092*/ 	.short	0x0024


	//----- nvinfo : EIATTR_SW_WAR
	.align		4
.L_23:
        /*0094*/ 	.byte	0x04, 0x36
        /*0096*/ 	.short	(.L_25 - .L_24)
.L_24:
        /*0098*/ 	.word	0x00000008
.L_25:


//--------------------- .nv.callgraph             --------------------------
	.section	.nv.callgraph,"",@"SHT_CUDA_CALLGRAPH"
	.align	4
	.sectionentsize	8
	.align		4
        /*0000*/ 	.word	0x00000000
	.align		4
        /*0004*/ 	.word	0xffffffff
	.align		4
        /*0008*/ 	.word	0x00000000
	.align		4
        /*000c*/ 	.word	0xfffffffe
	.align		4
        /*0010*/ 	.word	0x00000000
	.align		4
        /*0014*/ 	.word	0xfffffffd
	.align		4
        /*0018*/ 	.word	0x00000000
	.align		4
        /*001c*/ 	.word	0xfffffffc


//--------------------- .text._Z6matmulPKfS0_Pfiii --------------------------
	.section	.text._Z6matmulPKfS0_Pfiii,"ax",@progbits
	.align	128
        .global         _Z6matmulPKfS0_Pfiii
        .type           _Z6matmulPKfS0_Pfiii,@function
        .size           _Z6matmulPKfS0_Pfiii,(.L_x_5 - _Z6matmulPKfS0_Pfiii)
        .other          _Z6matmulPKfS0_Pfiii,@"STO_CUDA_ENTRY STV_DEFAULT"
_Z6matmulPKfS0_Pfiii:
.text._Z6matmulPKfS0_Pfiii:
[----:B------:R-:W-:Y:S01]  /*0000*/  LDC R1, c[0x0][0x37c] ;  /* 0x0000df00ff017b82 */ /* 0x000fe20000000800 */
[----:B------:R-:W0:Y:S07]  /*0010*/  S2R R5, SR_TID.X ;  /* 0x0000000000057919 */ /* 0x000e2e0000002100 */
[----:B------:R-:W1:Y:S01]  /*0020*/  LDC R19, c[0x0][0x364] ;  /* 0x0000d900ff137b82 */ /* 0x000e620000000800 */
[----:B------:R-:W1:Y:S07]  /*0030*/  S2R R4, SR_TID.Y ;  /* 0x0000000000047919 */ /* 0x000e6e0000002200 */
[----:B------:R-:W0:Y:S08]  /*0040*/  S2UR UR5, SR_CTAID.X ;  /* 0x00000000000579c3 */ /* 0x000e300000002500 */
[----:B------:R-:W0:Y:S08]  /*0050*/  LDC R0, c[0x0][0x360] ;  /* 0x0000d800ff007b82 */ /* 0x000e300000000800 */
[----:B------:R-:W1:Y:S08]  /*0060*/  S2UR UR4, SR_CTAID.Y ;  /* 0x00000000000479c3 */ /* 0x000e700000002600 */
[----:B------:R-:W2:Y:S01]  /*0070*/  LDC.64 R2, c[0x0][0x398] ;  /* 0x0000e600ff027b82 */ /* 0x000ea20000000a00 */
[----:B0-----:R-:W-:-:S02]  /*0080*/  IMAD R0, R0, UR5, R5 ;  /* 0x0000000500007c24 */ /* 0x001fc4000f8e0205 */
[----:B-1----:R-:W-:-:S03]  /*0090*/  IMAD R19, R19, UR4, R4 ;  /* 0x0000000413137c24 */ /* 0x002fc6000f8e0204 */
[----:B--2---:R-:W-:-:S04]  /*00a0*/  ISETP.GE.AND P0, PT, R0, R3, PT ;  /* 0x000000030000720c */ /* 0x004fc80003f06270 */
[----:B------:R-:W-:-:S13]  /*00b0*/  ISETP.GE.OR P0, PT, R19, R2, P0 ;  /* 0x000000021300720c */ /* 0x000fda0000706670 */
[----:B------:R-:W-:Y:S05]  /*00c0*/  @P0 EXIT ;  /* 0x000000000000094d */ /* 0x000fea0003800000 */
[----:B------:R-:W0:Y:S01]  /*00d0*/  LDC R2, c[0x0][0x3a0] ;  /* 0x0000e800ff027b82 */ /* 0x000e220000000800 */
[----:B------:R-:W1:Y:S01]  /*00e0*/  LDCU.64 UR4, c[0x0][0x358] ;  /* 0x00006b00ff0477ac */ /* 0x000e620008000a00 */
[----:B------:R-:W-:Y:S01]  /*00f0*/  HFMA2 R24, -RZ, RZ, 0, 0 ;  /* 0x00000000ff187431 */ /* 0x000fe200000001ff */
[----:B0-----:R-:W-:-:S13]  /*0100*/  ISETP.GE.AND P0, PT, R2, 0x1, PT ;  /* 0x000000010200780c */ /* 0x001fda0003f06270 */
[----:B-1----:R-:W-:Y:S05]  /*0110*/  @!P0 BRA `(.L_x_0) ;  /* 0x0000000400e08947 */ /* 0x002fea0003800000 */
[C---:B------:R-:W-:Y:S01]  /*0120*/  ISETP.GE.U32.AND P1, PT, R2.reuse, 0x8, PT ;  /* 0x000000080200780c */ /* 0x040fe20003f26070 */
[----:B------:R-:W-:Y:S01]  /*0130*/  IMAD R20, R19, R2, RZ ;  /* 0x0000000213147224 */ /* 0x000fe200078e02ff */
[----:B------:R-:W-:Y:S02]  /*0140*/  LOP3.LUT R27, R2, 0x7, RZ, 0xc0, !PT ;  /* 0x00000007021b7812 */ /* 0x000fe400078ec0ff */
[----:B------:R-:W-:Y:S02]  /*0150*/  MOV R24, RZ ;  /* 0x000000ff00187202 */ /* 0x000fe40000000f00 */
[----:B------:R-:W-:Y:S02]  /*0160*/  ISETP.NE.AND P0, PT, R27, RZ, PT ;  /* 0x000000ff1b00720c */ /* 0x000fe40003f05270 */
[----:B------:R-:W-:-:S05]  /*0170*/  MOV R21, RZ ;  /* 0x000000ff00157202 */ /* 0x000fca0000000f00 */
[----:B------:R-:W-:Y:S06]  /*0180*/  @!P1 BRA `(.L_x_1) ;  /* 0x0000000000c49947 */ /* 0x000fec0003800000 */
[----:B------:R-:W0:Y:S01]  /*0190*/  LDC.64 R4, c[0x0][0x380] ;  /* 0x0000e000ff047b82 */ /* 0x000e220000000a00 */
[----:B------:R-:W-:Y:S02]  /*01a0*/  LOP3.LUT R21, R2, 0x7ffffff8, RZ, 0xc0, !PT ;  /* 0x7ffffff802157812 */ /* 0x000fe400078ec0ff */
[----:B------:R-:W-:Y:S02]  /*01b0*/  MOV R24, RZ ;  /* 0x000000ff00187202 */ /* 0x000fe40000000f00 */
[----:B------:R-:W-:Y:S02]  /*01c0*/  MOV R18, R0 ;  /* 0x0000000000127202 */ /* 0x000fe40000000f00 */
[----:B------:R-:W-:Y:S01]  /*01d0*/  IADD3 R22, PT, PT, -R21, RZ, RZ ;  /* 0x000000ff15167210 */ /* 0x000fe20007ffe1ff */
[----:B0-----:R-:W-:-:S03]  /*01e0*/  IMAD.WIDE.U32 R4, R20, 0x4, R4 ;  /* 0x0000000414047825 */ /* 0x001fc600078e0004 */
[----:B------:R-:W-:-:S04]  /*01f0*/  IADD3 R6, P1, PT, R4, 0x10, RZ ;  /* 0x0000001004067810 */ /* 0x000fc80007f3e0ff */
[----:B------:R-:W-:-:S09]  /*0200*/  IADD3.X R7, PT, PT, RZ, R5, RZ, P1, !PT ;  /* 0x00000005ff077210 */ /* 0x000fd20000ffe4ff */
.L_x_2:
[----:B------:R-:W0:Y:S01]  /*0210*/  LDC.64 R16, c[0x0][0x388] ;  /* 0x0000e200ff107b82 */ /* 0x000e220000000a00 */
[----:B------:R-:W-:Y:S02]  /*0220*/  MOV R4, R6 ;  /* 0x0000000600047202 */ /* 0x000fe40000000f00 */
[----:B------:R-:W-:-:S05]  /*0230*/  MOV R5, R7 ;  /* 0x0000000700057202 */ /* 0x000fca0000000f00 */
[----:B------:R-:W2:Y:S04]  /*0240*/  LDG.E R25, desc[UR4][R4.64+-0x10] ;  /* 0xfffff00404197981 */ /* 0x000ea8000c1e1900 */
[----:B------:R-:W3:Y:S04]  /*0250*/  LDG.E R23, desc[UR4][R4.64+-0xc] ;  /* 0xfffff40404177981 */ /* 0x000ee8000c1e1900 */
[----:B------:R-:W4:Y:S04]  /*0260*/  LDG.E R29, desc[UR4][R4.64+-0x8] ;  /* 0xfffff804041d7981 */ /* 0x000f28000c1e1900 */
[----:B------:R-:W5:Y:S01]  /*0270*/  LDG.E R28, desc[UR4][R4.64+-0x4] ;  /* 0xfffffc04041c7981 */ /* 0x000f62000c1e1900 */
[----:B0-----:R-:W-:-:S05]  /*0280*/  IMAD.WIDE R16, R18, 0x4, R16 ;  /* 0x0000000412107825 */ /* 0x001fca00078e0210 */
[----:B------:R0:W2:Y:S01]  /*0290*/  LDG.E R26, desc[UR4][R16.64] ;  /* 0x00000004101a7981 */ /* 0x0000a2000c1e1900 */
[----:B------:R-:W-:-:S04]  /*02a0*/  IMAD.WIDE R14, R3, 0x4, R16 ;  /* 0x00000004030e7825 */ /* 0x000fc800078e0210 */
[C---:B------:R-:W-:Y:S02]  /*02b0*/  IMAD.WIDE R6, R3.reuse, 0x4, R14 ;  /* 0x0000000403067825 */ /* 0x040fe400078e020e */
[----:B------:R-:W3:Y:S02]  /*02c0*/  LDG.E R14, desc[UR4][R14.64] ;  /* 0x000000040e0e7981 */ /* 0x000ee4000c1e1900 */
[C---:B------:R-:W-:Y:S02]  /*02d0*/  IMAD.WIDE R10, R3.reuse, 0x4, R6 ;  /* 0x00000004030a7825 */ /* 0x040fe400078e0206 */
[----:B------:R-:W4:Y:S02]  /*02e0*/  LDG.E R6, desc[UR4][R6.64] ;  /* 0x0000000406067981 */ /* 0x000f24000c1e1900 */
[C---:B------:R-:W-:Y:S02]  /*02f0*/  IMAD.WIDE R8, R3.reuse, 0x4, R10 ;  /* 0x0000000403087825 */ /* 0x040fe400078e020a */
[----:B------:R-:W5:Y:S02]  /*0300*/  LDG.E R10, desc[UR4][R10.64] ;  /* 0x000000040a0a7981 */ /* 0x000f64000c1e1900 */
[----:B------:R-:W-:-:S02]  /*0310*/  IMAD.WIDE R12, R3, 0x4, R8 ;  /* 0x00000004030c7825 */ /* 0x000fc400078e0208 */
[----:B------:R-:W5:Y:S04]  /*0320*/  LDG.E R7, desc[UR4][R4.64] ;  /* 0x0000000404077981 */ /* 0x000f68000c1e1900 */
[----:B------:R-:W5:Y:S01]  /*0330*/  LDG.E R8, desc[UR4][R8.64] ;  /* 0x0000000408087981 */ /* 0x000f62000c1e1900 */
[----:B0-----:R-:W-:-:S03]  /*0340*/  IMAD.WIDE R16, R3, 0x4, R12 ;  /* 0x0000000403107825 */ /* 0x001fc600078e020c */
[----:B------:R-:W5:Y:S04]  /*0350*/  LDG.E R12, desc[UR4][R12.64] ;  /* 0x000000040c0c7981 */ /* 0x000f68000c1e1900 */
[----:B------:R-:W5:Y:S04]  /*0360*/  LDG.E R15, desc[UR4][R16.64] ;  /* 0x00000004100f7981 */ /* 0x000f68000c1e1900 */
[----:B------:R-:W5:Y:S04]  /*0370*/  LDG.E R9, desc[UR4][R4.64+0x4] ;  /* 0x0000040404097981 */ /* 0x000f68000c1e1900 */
[----:B------:R-:W5:Y:S01]  /*0380*/  LDG.E R11, desc[UR4][R4.64+0xc] ;  /* 0x00000c04040b7981 */ /* 0x000f62000c1e1900 */
[----:B--2---:R-:W-:Y:S01]  /*0390*/  FFMA R26, R25, R26, R24 ;  /* 0x0000001a191a7223 */ /* 0x004fe20000000018 */
[----:B------:R-:W-:-:S02]  /*03a0*/  IMAD.WIDE R24, R3, 0x4, R16 ;  /* 0x0000000403187825 */ /* 0x000fc400078e0210 */
[----:B------:R-:W2:Y:S04]  /*03b0*/  LDG.E R16, desc[UR4][R4.64+0x8] ;  /* 0x0000080404107981 */ /* 0x000ea8000c1e1900 */
[----:B------:R-:W2:Y:S01]  /*03c0*/  LDG.E R24, desc[UR4][R24.64] ;  /* 0x0000000418187981 */ /* 0x000ea2000c1e1900 */
[----:B---3--:R-:W-:Y:S01]  /*03d0*/  FFMA R14, R23, R14, R26 ;  /* 0x0000000e170e7223 */ /* 0x008fe2000000001a */
[----:B------:R-:W-:-:S03]  /*03e0*/  IADD3 R22, PT, PT, R22, 0x8, RZ ;  /* 0x0000000816167810 */ /* 0x000fc60007ffe0ff */
[----:B----4-:R-:W-:Y:S01]  /*03f0*/  FFMA R29, R29, R6, R14 ;  /* 0x000000061d1d7223 */ /* 0x010fe2000000000e */
[----:B------:R-:W-:-:S03]  /*0400*/  ISETP.NE.AND P1, PT, R22, RZ, PT ;  /* 0x000000ff1600720c */ /* 0x000fc60003f25270 */
[----:B-----5:R-:W-:Y:S01]  /*0410*/  FFMA R10, R28, R10, R29 ;  /* 0x0000000a1c0a7223 */ /* 0x020fe2000000001d */
[----:B------:R-:W-:-:S03]  /*0420*/  IADD3 R6, P2, PT, R4, 0x20, RZ ;  /* 0x0000002004067810 */ /* 0x000fc60007f5e0ff */
[----:B------:R-:W-:Y:S01]  /*0430*/  FFMA R8, R7, R8, R10 ;  /* 0x0000000807087223 */ /* 0x000fe2000000000a */
[----:B------:R-:W-:Y:S02]  /*0440*/  IADD3.X R7, PT, PT, RZ, R5, RZ, P2, !PT ;  /* 0x00000005ff077210 */ /* 0x000fe400017fe4ff */
[----:B------:R-:W-:Y:S01]  /*0450*/  LEA R18, R3, R18, 0x3 ;  /* 0x0000001203127211 */ /* 0x000fe200078e18ff */
[----:B------:R-:W-:-:S04]  /*0460*/  FFMA R9, R9, R12, R8 ;  /* 0x0000000c09097223 */ /* 0x000fc80000000008 */
[----:B--2---:R-:W-:-:S04]  /*0470*/  FFMA R16, R16, R15, R9 ;  /* 0x0000000f10107223 */ /* 0x004fc80000000009 */
[----:B------:R-:W-:Y:S01]  /*0480*/  FFMA R24, R11, R24, R16 ;  /* 0x000000180b187223 */ /* 0x000fe20000000010 */
[----:B------:R-:W-:Y:S06]  /*0490*/  @P1 BRA `(.L_x_2) ;  /* 0xfffffffc005c1947 */ /* 0x000fec000383ffff */
.L_x_1:
[----:B------:R-:W-:Y:S05]  /*04a0*/  @!P0 BRA `(.L_x_0) ;  /* 0x0000000000fc8947 */ /* 0x000fea0003800000 */
[----:B------:R-:W-:Y:S02]  /*04b0*/  ISETP.GE.U32.AND P1, PT, R27, 0x4, PT ;  /* 0x000000041b00780c */ /* 0x000fe40003f26070 */
[----:B------:R-:W-:-:S04]  /*04c0*/  LOP3.LUT R16, R2, 0x3, RZ, 0xc0, !PT ;  /* 0x0000000302107812 */ /* 0x000fc800078ec0ff */
[----:B------:R-:W-:-:S07]  /*04d0*/  ISETP.NE.AND P0, PT, R16, RZ, PT ;  /* 0x000000ff1000720c */ /* 0x000fce0003f05270 */
[----:B------:R-:W-:Y:S06]  /*04e0*/  @!P1 BRA `(.L_x_3) ;  /* 0x00000000006c9947 */ /* 0x000fec0003800000 */
[----:B------:R-:W0:Y:S01]  /*04f0*/  LDC.64 R6, c[0x0][0x388] ;  /* 0x0000e200ff067b82 */ /* 0x000e220000000a00 */
[----:B------:R-:W1:Y:S01]  /*0500*/  LDCU.64 UR6, c[0x0][0x380] ;  /* 0x00007000ff0677ac */ /* 0x000e620008000a00 */
[----:B------:R-:W-:Y:S01]  /*0510*/  IMAD R9, R21, R3, R0 ;  /* 0x0000000315097224 */ /* 0x000fe200078e0200 */
[CC--:B------:R-:W-:Y:S02]  /*0520*/  IADD3 R5, PT, PT, R20.reuse, R21.reuse, RZ ;  /* 0x0000001514057210 */ /* 0x0c0fe40007ffe0ff */
[----:B------:R-:W-:-:S03]  /*0530*/  IADD3 R10, P1, PT, R20, R21, RZ ;  /* 0x00000015140a7210 */ /* 0x000fc60007f3e0ff */
[----:B------:R-:W2:Y:S01]  /*0540*/  LDC.64 R14, c[0x0][0x380] ;  /* 0x0000e000ff0e7b82 */ /* 0x000ea20000000a00 */
[----:B0-----:R-:W-:-:S04]  /*0550*/  IMAD.WIDE R6, R9, 0x4, R6 ;  /* 0x0000000409067825 */ /* 0x001fc800078e0206 */
[----:B------:R-:W-:Y:S02]  /*0560*/  IMAD.WIDE R8, R3, 0x4, R6 ;  /* 0x0000000403087825 */ /* 0x000fe400078e0206 */
[----:B------:R-:W3:Y:S02]  /*0570*/  LDG.E R6, desc[UR4][R6.64] ;  /* 0x0000000406067981 */ /* 0x000ee4000c1e1900 */
[----:B--2---:R-:W-:Y:S01]  /*0580*/  IMAD.WIDE.U32 R14, R5, 0x4, R14 ;  /* 0x00000004050e7825 */ /* 0x004fe200078e000e */
[----:B------:R-:W-:Y:S02]  /*0590*/  IADD3.X R5, PT, PT, RZ, RZ, RZ, P1, !PT ;  /* 0x000000ffff057210 */ /* 0x000fe40000ffe4ff */
[----:B-1----:R-:W-:-:S03]  /*05a0*/  LEA R4, P1, R10, UR6, 0x2 ;  /* 0x000000060a047c11 */ /* 0x002fc6000f8210ff */
[----:B------:R-:W3:Y:S01]  /*05b0*/  LDG.E R15, desc[UR4][R14.64] ;  /* 0x000000040e0f7981 */ /* 0x000ee2000c1e1900 */
[----:B------:R-:W-:Y:S01]  /*05c0*/  LEA.HI.X R5, R10, UR7, R5, 0x2, P1 ;  /* 0x000000070a057c11 */ /* 0x000fe200088f1405 */
[C---:B------:R-:W-:Y:S02]  /*05d0*/  IMAD.WIDE R10, R3.reuse, 0x4, R8 ;  /* 0x00000004030a7825 */ /* 0x040fe400078e0208 */
[----:B------:R-:W2:Y:S04]  /*05e0*/  LDG.E R8, desc[UR4][R8.64] ;  /* 0x0000000408087981 */ /* 0x000ea8000c1e1900 */
[----:B------:R-:W2:Y:S01]  /*05f0*/  LDG.E R17, desc[UR4][R4.64+0x4] ;  /* 0x0000040404117981 */ /* 0x000ea2000c1e1900 */
[----:B------:R-:W-:-:S03]  /*0600*/  IMAD.WIDE R12, R3, 0x4, R10 ;  /* 0x00000004030c7825 */ /* 0x000fc600078e020a */
[----:B------:R-:W4:Y:S04]  /*0610*/  LDG.E R22, desc[UR4][R10.64] ;  /* 0x000000040a167981 */ /* 0x000f28000c1e1900 */
[----:B------:R-:W4:Y:S04]  /*0620*/  LDG.E R18, desc[UR4][R4.64+0x8] ;  /* 0x0000080404127981 */ /* 0x000f28000c1e1900 */
[----:B------:R-:W5:Y:S04]  /*0630*/  LDG.E R26, desc[UR4][R4.64+0xc] ;  /* 0x00000c04041a7981 */ /* 0x000f68000c1e1900 */
[----:B------:R-:W5:Y:S01]  /*0640*/  LDG.E R12, desc[UR4][R12.64] ;  /* 0x000000040c0c7981 */ /* 0x000f62000c1e1900 */
[----:B------:R-:W-:Y:S01]  /*0650*/  IADD3 R21, PT, PT, R21, 0x4, RZ ;  /* 0x0000000415157810 */ /* 0x000fe20007ffe0ff */
[----:B---3--:R-:W-:-:S04]  /*0660*/  FFMA R24, R15, R6, R24 ;  /* 0x000000060f187223 */ /* 0x008fc80000000018 */
[----:B--2---:R-:W-:-:S04]  /*0670*/  FFMA R17, R17, R8, R24 ;  /* 0x0000000811117223 */ /* 0x004fc80000000018 */
[----:B----4-:R-:W-:-:S04]  /*0680*/  FFMA R17, R18, R22, R17 ;  /* 0x0000001612117223 */ /* 0x010fc80000000011 */
[----:B-----5:R-:W-:-:S07]  /*0690*/  FFMA R24, R26, R12, R17 ;  /* 0x0000000c1a187223 */ /* 0x020fce0000000011 */
.L_x_3:
[----:B------:R-:W-:Y:S05]  /*06a0*/  @!P0 BRA `(.L_x_0) ;  /* 0x00000000007c8947 */ /* 0x000fea0003800000 */
[----:B------:R-:W-:Y:S01]  /*06b0*/  ISETP.NE.AND P1, PT, R16, 0x1, PT ;  /* 0x000000011000780c */ /* 0x000fe20003f25270 */
[----:B------:R-:W0:Y:S01]  /*06c0*/  LDC.64 R12, c[0x0][0x380] ;  /* 0x0000e000ff0c7b82 */ /* 0x000e220000000a00 */
[----:B------:R-:W-:-:S04]  /*06d0*/  LOP3.LUT R2, R2, 0x1, RZ, 0xc0, !PT ;  /* 0x0000000102027812 */ /* 0x000fc800078ec0ff */
[----:B------:R-:W-:-:S03]  /*06e0*/  ISETP.NE.U32.AND P0, PT, R2, 0x1, PT ;  /* 0x000000010200780c */ /* 0x000fc60003f05070 */
[----:B------:R-:W1:Y:S04]  /*06f0*/  LDC.64 R10, c[0x0][0x388] ;  /* 0x0000e200ff0a7b82 */ /* 0x000e680000000a00 */
[CC--:B------:R-:W-:Y:S02]  /*0700*/  @P1 IADD3 R15, PT, PT, R20.reuse, R21.reuse, RZ ;  /* 0x00000015140f1210 */ /* 0x0c0fe40007ffe0ff */
[----:B------:R-:W-:Y:S02]  /*0710*/  @P1 IADD3 R2, P2, PT, R20, R21, RZ ;  /* 0x0000001514021210 */ /* 0x000fe40007f5e0ff */
[----:B------:R-:W2:Y:S02]  /*0720*/  @P1 LDC.64 R4, c[0x0][0x380] ;  /* 0x0000e000ff041b82 */ /* 0x000ea40000000a00 */
[----:B------:R-:W-:-:S06]  /*0730*/  @P1 IADD3.X R14, PT, PT, RZ, RZ, RZ, P2, !PT ;  /* 0x000000ffff0e1210 */ /* 0x000fcc00017fe4ff */
[----:B------:R-:W3:Y:S01]  /*0740*/  LDC.64 R6, c[0x0][0x380] ;  /* 0x0000e000ff067b82 */ /* 0x000ee20000000a00 */
[----:B0-----:R-:W-:-:S04]  /*0750*/  @P1 IMAD.WIDE.U32 R12, R15, 0x4, R12 ;  /* 0x000000040f0c1825 */ /* 0x001fc800078e000c */
[C---:B------:R-:W-:Y:S01]  /*0760*/  @P1 IMAD R15, R21.reuse, R3, R0 ;  /* 0x00000003150f1224 */ /* 0x040fe200078e0200 */
[----:B------:R-:W-:Y:S01]  /*0770*/  @P1 IADD3 R21, PT, PT, R21, 0x2, RZ ;  /* 0x0000000215151810 */ /* 0x000fe20007ffe0ff */
[----:B------:R-:W4:Y:S01]  /*0780*/  @P1 LDG.E R13, desc[UR4][R12.64] ;  /* 0x000000040c0d1981 */ /* 0x000f22000c1e1900 */
[----:B------:R-:W0:Y:S01]  /*0790*/  LDC.64 R8, c[0x0][0x388] ;  /* 0x0000e200ff087b82 */ /* 0x000e220000000a00 */
[----:B-1----:R-:W-:Y:S01]  /*07a0*/  @P1 IMAD.WIDE R10, R15, 0x4, R10 ;  /* 0x000000040f0a1825 */ /* 0x002fe200078e020a */
[----:B------:R-:W-:Y:S02]  /*07b0*/  @!P0 IADD3 R17, PT, PT, R20, R21, RZ ;  /* 0x0000001514118210 */ /* 0x000fe40007ffe0ff */
[----:B--2---:R-:W-:Y:S01]  /*07c0*/  @P1 LEA R4, P2, R2, R4, 0x2 ;  /* 0x0000000402041211 */ /* 0x004fe200078410ff */
[----:B------:R-:W-:-:S03]  /*07d0*/  @!P0 IMAD R21, R21, R3, R0 ;  /* 0x0000000315158224 */ /* 0x000fc600078e0200 */
[----:B------:R-:W-:Y:S01]  /*07e0*/  @P1 LEA.HI.X R5, R2, R5, R14, 0x2, P2 ;  /* 0x0000000502051211 */ /* 0x000fe200010f140e */
[----:B------:R-:W-:Y:S01]  /*07f0*/  @P1 IMAD.WIDE R14, R3, 0x4, R10 ;  /* 0x00000004030e1825 */ /* 0x000fe200078e020a */
[----:B------:R-:W4:Y:S03]  /*0800*/  @P1 LDG.E R2, desc[UR4][R10.64] ;  /* 0x000000040a021981 */ /* 0x000f26000c1e1900 */
[----:B---3--:R-:W-:Y:S01]  /*0810*/  @!P0 IMAD.WIDE.U32 R6, R17, 0x4, R6 ;  /* 0x0000000411068825 */ /* 0x008fe200078e0006 */
[----:B------:R-:W2:Y:S04]  /*0820*/  @P1 LDG.E R5, desc[UR4][R4.64+0x4] ;  /* 0x0000040404051981 */ /* 0x000ea8000c1e1900 */
[----:B------:R-:W2:Y:S01]  /*0830*/  @P1 LDG.E R14, desc[UR4][R14.64] ;  /* 0x000000040e0e1981 */ /* 0x000ea2000c1e1900 */
[----:B0-----:R-:W-:-:S03]  /*0840*/  @!P0 IMAD.WIDE R8, R21, 0x4, R8 ;  /* 0x0000000415088825 */ /* 0x001fc600078e0208 */
[----:B------:R-:W3:Y:S04]  /*0850*/  @!P0 LDG.E R7, desc[UR4][R6.64] ;  /* 0x0000000406078981 */ /* 0x000ee8000c1e1900 */
[----:B------:R-:W3:Y:S01]  /*0860*/  @!P0 LDG.E R8, desc[UR4][R8.64] ;  /* 0x0000000408088981 */ /* 0x000ee2000c1e1900 */
[----:B----4-:R-:W-:-:S04]  /*0870*/  @P1 FFMA R2, R13, R2, R24 ;  /* 0x000000020d021223 */ /* 0x010fc80000000018 */
[----:B--2---:R-:W-:-:S04]  /*0880*/  @P1 FFMA R24, R5, R14, R2 ;  /* 0x0000000e05181223 */ /* 0x004fc80000000002 */
[----:B---3--:R-:W-:-:S07]  /*0890*/  @!P0 FFMA R24, R7, R8, R24 ;  /* 0x0000000807188223 */ /* 0x008fce0000000018 */
.L_x_0:
[----:B------:R-:W0:Y:S01]  /*08a0*/  LDC.64 R4, c[0x0][0x390] ;  /* 0x0000e400ff047b82 */ /* 0x000e220000000a00 */
[----:B------:R-:W-:-:S04]  /*08b0*/  IMAD R3, R19, R3, R0 ;  /* 0x0000000313037224 */ /* 0x000fc800078e0200 */
[----:B0-----:R-:W-:-:S05]  /*08c0*/  IMAD.WIDE R2, R3, 0x4, R4 ;  /* 0x0000000403027825 */ /* 0x001fca00078e0204 */
[----:B------:R-:W-:Y:S01]  /*08d0*/  STG.E desc[UR4][R2.64], R24 ;  /* 0x0000001802007986 */ /* 0x000fe2000c101904 */
[----:B------:R-:W-:Y:S05]  /*08e0*/  EXIT ;  /* 0x000000000000794d */ /* 0x000fea0003800000 */
.L_x_4:
[----:B------:R-:W-:-:S00]  /*08f0*/  BRA `(.L_x_4) ;  /* 0xfffffffc00fc7947 */ /* 0x000fc0000383ffff */
[----:B------:R-:W-:-:S00]  /*0900*/  NOP ;  /* 0x0000000000007918 */ /* 0x000fc00000000000 */
[----:B------:R-:W-:-:S00]  /*0910*/  NOP ;  /* 0x0000000000007918 */ /* 0x000fc00000000000 */
[----:B------:R-:W-:-:S00]  /*0920*/  NOP ;  /* 0x0000000000007918 */ /* 0x000fc00000000000 */
[----:B------:R-:W-:-:S00]  /*0930*/  NOP ;  /* 0x0000000000007918 */ /* 0x000fc00000000000 */
[----:B------:R-:W-:-:S00]  /*0940*/  NOP ;  /* 0x0000000000007918 */ /* 0x000fc00000000000 */
[----:B------:R-:W-:-:S00]  /*0950*/  NOP ;  /* 0x0000000000007918 */ /* 0x000fc00000000000 */
[----:B------:R-:W-:-:S00]  /*0960*/  NOP ;  /* 0x0000000000007918 */ /* 0x000fc00000000000 */
[----:B------:R-:W-:-:S00]  /*0970*/  NOP ;  /* 0x0000000000007918 */ /* 0x000fc00000000000 */
.L_x_5:


//--------------------- .nv.shared.reserved.0     --------------------------
	.section	.nv.shared.reserved.0,"aw",@nobits
	.weak		__nv_reservedSMEM_offset_0_alias
	.size		__nv_reservedSMEM_offset_0_alias, 0, 64
	.other		__nv_reservedSMEM_offset_0_alias,@"STO_CUDA_RESERVED_SHARED STV_DEFAULT"
__nv_reservedSMEM_offset_0_alias:
	.zero		0
	.zero		64


//--------------------- .nv.constant0._Z6matmulPKfS0_Pfiii --------------------------
	.section	.nv.constant0._Z6matmulPKfS0_Pfiii,"a",@progbits
	.sectionflags	@""
	.align	4
.nv.constant0._Z6matmulPKfS0_Pfiii:
	.zero		932


//--------------------- SYMBOLS --------------------------

	.type		.nv.reservedSmem.offset0,@object
	.size		.nv.reservedSmem.offset0,0x4
